//
// Generated by NVIDIA NVVM Compiler
//
// Compiler Build ID: CL-36424714
// Cuda compilation tools, release 13.0, V13.0.88
// Based on NVVM 20.0.0
//

.version 9.0
.target sm_100
.address_size 64

	// .globl	_Z16stencil2D_sharedPKfPfii
// _ZZ16stencil2D_sharedPKfPfiiE9sharedMem has been demoted

.visible .entry _Z16stencil2D_sharedPKfPfii(
	.param .u64 .ptr .align 1 _Z16stencil2D_sharedPKfPfii_param_0,
	.param .u64 .ptr .align 1 _Z16stencil2D_sharedPKfPfii_param_1,
	.param .u32 _Z16stencil2D_sharedPKfPfii_param_2,
	.param .u32 _Z16stencil2D_sharedPKfPfii_param_3
)
{
	.reg .pred 	%p<12>;
	.reg .b32 	%r<30>;
	.reg .b32 	%f<37>;
	.reg .b64 	%rd<18>;
	// demoted variable
	.shared .align 4 .b8 _ZZ16stencil2D_sharedPKfPfiiE9sharedMem[400];
	ld.param.u64 	%rd4, [_Z16stencil2D_sharedPKfPfii_param_0];
	ld.param.u64 	%rd3, [_Z16stencil2D_sharedPKfPfii_param_1];
	ld.param.u32 	%r10, [_Z16stencil2D_sharedPKfPfii_param_2];
	ld.param.u32 	%r12, [_Z16stencil2D_sharedPKfPfii_param_3];
	cvta.to.global.u64 	%rd1, %rd4;
	mov.u32 	%r13, %ctaid.x;
	shl.b32 	%r14, %r13, 3;
	mov.u32 	%r1, %tid.x;
	add.s32 	%r2, %r14, %r1;
	mov.u32 	%r15, %ctaid.y;
	shl.b32 	%r16, %r15, 3;
	mov.u32 	%r3, %tid.y;
	add.s32 	%r17, %r16, %r3;
	setp.lt.s32 	%p2, %r2, %r10;
	setp.lt.s32 	%p3, %r17, %r12;
	and.pred  	%p1, %p2, %p3;
	mov.u32 	%r18, _ZZ16stencil2D_sharedPKfPfiiE9sharedMem;
	mad.lo.s32 	%r5, %r3, 40, %r18;
	add.s32 	%r6, %r5, 40;
	shl.b32 	%r19, %r1, 2;
	add.s32 	%r7, %r6, %r19;
	not.pred 	%p4, %p1;
	@%p4 bra 	$L__BB0_2;
	mad.lo.s32 	%r21, %r10, %r17, %r2;
	mul.wide.s32 	%rd5, %r21, 4;
	add.s64 	%rd6, %rd1, %rd5;
	ld.global.f32 	%f9, [%rd6];
	st.shared.f32 	[%r7+4], %f9;
	bra.uni 	$L__BB0_3;
$L__BB0_2:
	mov.b32 	%r20, 0;
	st.shared.u32 	[%r7+4], %r20;
$L__BB0_3:
	setp.ne.s32 	%p5, %r1, 0;
	@%p5 bra 	$L__BB0_9;
	setp.lt.s32 	%p6, %r2, 1;
	mul.lo.s32 	%r22, %r10, %r17;
	cvt.s64.s32 	%rd7, %r22;
	cvt.s64.s32 	%rd8, %r2;
	add.s64 	%rd9, %rd8, %rd7;
	shl.b64 	%rd10, %rd9, 2;
	add.s64 	%rd2, %rd1, %rd10;
	mov.f32 	%f33, 0f00000000;
	@%p6 bra 	$L__BB0_6;
	ld.global.f32 	%f33, [%rd2+-4];
$L__BB0_6:
	st.shared.f32 	[%r6], %f33;
	add.s32 	%r23, %r2, 8;
	setp.ge.s32 	%p7, %r23, %r10;
	mov.f32 	%f34, 0f00000000;
	@%p7 bra 	$L__BB0_8;
	ld.global.f32 	%f34, [%rd2+32];
$L__BB0_8:
	st.shared.f32 	[%r5+76], %f34;
$L__BB0_9:
	setp.ne.s32 	%p8, %r3, 0;
	@%p8 bra 	$L__BB0_15;
	setp.eq.s32 	%p9, %r17, 0;
	mov.f32 	%f35, 0f00000000;
	@%p9 bra 	$L__BB0_12;
	add.s32 	%r24, %r17, -1;
	mad.lo.s32 	%r25, %r10, %r24, %r2;
	mul.wide.s32 	%rd11, %r25, 4;
	add.s64 	%rd12, %rd1, %rd11;
	ld.global.f32 	%f35, [%rd12];
$L__BB0_12:
	add.s32 	%r8, %r18, %r19;
	st.shared.f32 	[%r8+4], %f35;
	add.s32 	%r9, %r17, 8;
	setp.ge.s32 	%p10, %r9, %r12;
	mov.f32 	%f36, 0f00000000;
	@%p10 bra 	$L__BB0_14;
	mad.lo.s32 	%r28, %r10, %r9, %r2;
	mul.wide.s32 	%rd13, %r28, 4;
	add.s64 	%rd14, %rd1, %rd13;
	ld.global.f32 	%f36, [%rd14];
$L__BB0_14:
	st.shared.f32 	[%r8+364], %f36;
$L__BB0_15:
	bar.sync 	0;
	@%p4 bra 	$L__BB0_17;
	ld.shared.f32 	%f14, [%r7+-40];
	add.f32 	%f15, %f14, 0f00000000;
	ld.shared.f32 	%f16, [%r7+-36];
	add.f32 	%f17, %f15, %f16;
	ld.shared.f32 	%f18, [%r7+-32];
	add.f32 	%f19, %f17, %f18;
	ld.shared.f32 	%f20, [%r7];
	add.f32 	%f21, %f19, %f20;
	ld.shared.f32 	%f22, [%r7+4];
	add.f32 	%f23, %f21, %f22;
	ld.shared.f32 	%f24, [%r7+8];
	add.f32 	%f25, %f23, %f24;
	ld.shared.f32 	%f26, [%r7+40];
	add.f32 	%f27, %f25, %f26;
	ld.shared.f32 	%f28, [%r7+44];
	add.f32 	%f29, %f27, %f28;
	ld.shared.f32 	%f30, [%r7+48];
	add.f32 	%f31, %f29, %f30;
	div.rn.f32 	%f32, %f31, 0f41100000;
	mad.lo.s32 	%r29, %r10, %r17, %r2;
	cvta.to.global.u64 	%rd15, %rd3;
	mul.wide.s32 	%rd16, %r29, 4;
	add.s64 	%rd17, %rd15, %rd16;
	st.global.f32 	[%rd17], %f32;
$L__BB0_17:
	ret;

}


// ===== COMPILED SASS (sm_100) =====

	.target	sm_100

	.elftype	@"ET_EXEC"


//--------------------- .note.nv.tkinfo           --------------------------
	.section	.note.nv.tkinfo,"",@"SHT_NOTE"
	.sectionflags	@"SHF_NOTE_NV_TKINFO"
	.tkinfo
        /*0018*/ 	.word	0x00000002
        /*0030*/ 	.string	""
        /*0030*/ 	.string	"ptxas"
        /*0030*/ 	.string	"Cuda compilation tools, release 13.0, V13.0.88"
        /*0030*/ 	.string	"Build cuda_13.0.r13.0/compiler.36424714_0"
        /*0030*/ 	.string	"-arch sm_100 -m 64 "



//--------------------- .note.nv.cuinfo           --------------------------
	.section	.note.nv.cuinfo,"",@"SHT_NOTE"
	.sectionflags	@"SHF_NOTE_NV_CUINFO"
        /*0018*/ 	.short	0x0002
        /*001a*/ 	.short	0x0064
        /*001c*/ 	.short	0x0082
	.zero		2


//--------------------- .nv.info                  --------------------------
	.section	.nv.info,"",@"SHT_CUDA_INFO"
	.align	4


	//----- nvinfo : EIATTR_REGCOUNT
	.align		4
        /*0000*/ 	.byte	0x04, 0x2f
        /*0002*/ 	.short	(.L_1 - .L_0)
	.align		4
.L_0:
        /*0004*/ 	.word	index@(_Z16stencil2D_sharedPKfPfii)
        /*0008*/ 	.word	0x00000016


	//----- nvinfo : EIATTR_FRAME_SIZE
	.align		4
.L_1:
        /*000c*/ 	.byte	0x04, 0x11
        /*000e*/ 	.short	(.L_3 - .L_2)
	.align		4
.L_2:
        /*0010*/ 	.word	index@($__internal_0_$__cuda_sm3x_div_rn_noftz_f32_slowpath)
        /*0014*/ 	.word	0x00000000


	//----- nvinfo : EIATTR_FRAME_SIZE
	.align		4
.L_3:
        /*0018*/ 	.byte	0x04, 0x11
        /*001a*/ 	.short	(.L_5 - .L_4)
	.align		4
.L_4:
        /*001c*/ 	.word	index@(_Z16stencil2D_sharedPKfPfii)
        /*0020*/ 	.word	0x00000000


	//----- nvinfo : EIATTR_MIN_STACK_SIZE
	.align		4
.L_5:
        /*0024*/ 	.byte	0x04, 0x12
        /*0026*/ 	.short	(.L_7 - .L_6)
	.align		4
.L_6:
        /*0028*/ 	.word	index@(_Z16stencil2D_sharedPKfPfii)
        /*002c*/ 	.word	0x00000000
.L_7:


//--------------------- .nv.compat                --------------------------
	.section	.nv.compat,"",@"SHT_CUDA_COMPAT_INFO"
	.align	4
        /*0000*/ 	.byte	0x02, 0x09, 0x00, 0x00, 0x02, 0x02, 0x01, 0x00, 0x02, 0x05, 0x05, 0x00, 0x03, 0x07, 0x01, 0x01
        /*0010*/ 	.byte	0x02, 0x03, 0x00, 0x00, 0x02, 0x06, 0x01, 0x00, 0x04, 0x0b, 0x08, 0x00, 0x01, 0x00, 0x00, 0x00
        /*0020*/ 	.byte	0x00, 0x00, 0x00, 0x00


//--------------------- .nv.info._Z16stencil2D_sharedPKfPfii --------------------------
	.section	.nv.info._Z16stencil2D_sharedPKfPfii,"",@"SHT_CUDA_INFO"
	.sectionflags	@""
	.align	4


	//----- nvinfo : EIATTR_CUDA_API_VERSION
	.align		4
        /*0000*/ 	.byte	0x04, 0x37
        /*0002*/ 	.short	(.L_9 - .L_8)
.L_8:
        /*0004*/ 	.word	0x00000082


	//----- nvinfo : EIATTR_KPARAM_INFO
	.align		4
.L_9:
        /*0008*/ 	.byte	0x04, 0x17
        /*000a*/ 	.short	(.L_11 - .L_10)
.L_10:
        /*000c*/ 	.word	0x00000000
        /*0010*/ 	.short	0x0003
        /*0012*/ 	.short	0x0014
        /*0014*/ 	.byte	0x00, 0xf0, 0x11, 0x00


	//----- nvinfo : EIATTR_KPARAM_INFO
	.align		4
.L_11:
        /*0018*/ 	.byte	0x04, 0x17
        /*001a*/ 	.short	(.L_13 - .L_12)
.L_12:
        /*001c*/ 	.word	0x00000000
        /*0020*/ 	.short	0x0002
        /*0022*/ 	.short	0x0010
        /*0024*/ 	.byte	0x00, 0xf0, 0x11, 0x00


	//----- nvinfo : EIATTR_KPARAM_INFO
	.align		4
.L_13:
        /*0028*/ 	.byte	0x04, 0x17
        /*002a*/ 	.short	(.L_15 - .L_14)
.L_14:
        /*002c*/ 	.word	0x00000000
        /*0030*/ 	.short	0x0001
        /*0032*/ 	.short	0x0008
        /*0034*/ 	.byte	0x00, 0xf5, 0x21, 0x00


	//----- nvinfo : EIATTR_KPARAM_INFO
	.align		4
.L_15:
        /*0038*/ 	.byte	0x04, 0x17
        /*003a*/ 	.short	(.L_17 - .L_16)
.L_16:
        /*003c*/ 	.word	0x00000000
        /*0040*/ 	.short	0x0000
        /*0042*/ 	.short	0x0000
        /*0044*/ 	.byte	0x00, 0xf5, 0x21, 0x00


	//----- nvinfo : EIATTR_SPARSE_MMA_MASK
	.align		4
.L_17:
        /*0048*/ 	.byte	0x03, 0x50
        /*004a*/ 	.short	0x0000


	//----- nvinfo : EIATTR_MAXREG_COUNT
	.align		4
        /*004c*/ 	.byte	0x03, 0x1b
        /*004e*/ 	.short	0x00ff


	//----- nvinfo : EIATTR_NUM_BARRIERS
	.align		4
        /*0050*/ 	.byte	0x02, 0x4c
        /*0052*/ 	.byte	0x01
	.zero		1


	//----- nvinfo : EIATTR_MERCURY_ISA_VERSION
	.align		4
        /*0054*/ 	.byte	0x03, 0x5f
        /*0056*/ 	.short	0x0101


	//----- nvinfo : EIATTR_VRC_CTA_INIT_COUNT
	.align		4
        /*0058*/ 	.byte	0x02, 0x4a
	.zero		1
	.zero		1


	//----- nvinfo : EIATTR_EXIT_INSTR_OFFSETS
	.align		4
        /*005c*/ 	.byte	0x04, 0x1c
        /*005e*/ 	.short	(.L_19 - .L_18)


	//   ....[0]....
.L_18:
        /*0060*/ 	.word	0x00000400


	//   ....[1]....
        /*0064*/ 	.word	0x00000660


	//----- nvinfo : EIATTR_CRS_STACK_SIZE
	.align		4
.L_19:
        /*0068*/ 	.byte	0x04, 0x1e
        /*006a*/ 	.short	(.L_21 - .L_20)
.L_20:
        /*006c*/ 	.word	0x00000000


	//----- nvinfo : EIATTR_CBANK_PARAM_SIZE
	.align		4
.L_21:
        /*0070*/ 	.byte	0x03, 0x19
        /*0072*/ 	.short	0x0018


	//----- nvinfo : EIATTR_PARAM_CBANK
	.align		4
        /*0074*/ 	.byte	0x04, 0x0a
        /*0076*/ 	.short	(.L_23 - .L_22)
	.align		4
.L_22:
        /*0078*/ 	.word	index@(.nv.constant0._Z16stencil2D_sharedPKfPfii)
        /*007c*/ 	.short	0x0380
        /*007e*/ 	.short	0x0018


	//----- nvinfo : EIATTR_SW_WAR
	.align		4
.L_23:
        /*0080*/ 	.byte	0x04, 0x36
        /*0082*/ 	.short	(.L_25 - .L_24)
.L_24:
        /*0084*/ 	.word	0x00000008
.L_25:


//--------------------- .nv.callgraph             --------------------------
	.section	.nv.callgraph,"",@"SHT_CUDA_CALLGRAPH"
	.align	4
	.sectionentsize	8
	.align		4
        /*0000*/ 	.word	0x00000000
	.align		4
        /*0004*/ 	.word	0xffffffff
	.align		4
        /*0008*/ 	.word	0x00000000
	.align		4
        /*000c*/ 	.word	0xfffffffe
	.align		4
        /*0010*/ 	.word	0x00000000
	.align		4
        /*0014*/ 	.word	0xfffffffd
	.align		4
        /*0018*/ 	.word	0x00000000
	.align		4
        /*001c*/ 	.word	0xfffffffc


//--------------------- .text._Z16stencil2D_sharedPKfPfii --------------------------
	.section	.text._Z16stencil2D_sharedPKfPfii,"ax",@progbits
	.align	128
        .global         _Z16stencil2D_sharedPKfPfii
        .type           _Z16stencil2D_sharedPKfPfii,@function
        .size           _Z16stencil2D_sharedPKfPfii,(.L_x_19 - _Z16stencil2D_sharedPKfPfii)
        .other          _Z16stencil2D_sharedPKfPfii,@"STO_CUDA_ENTRY STV_DEFAULT"
_Z16stencil2D_sharedPKfPfii:
.text._Z16stencil2D_sharedPKfPfii:
[----:B------:R-:W-:Y:S01]  /*0000*/  LDC R1, c[0x0][0x37c] ;  /* 0x0000df00ff017b82 */ /* 0x000fe20000000800 */
[----:B------:R-:W0:Y:S01]  /*0010*/  S2R R2, SR_CTAID.Y ;  /* 0x0000000000027919 */ /* 0x000e220000002600 */
[----:B------:R-:W1:Y:S01]  /*0020*/  LDCU.64 UR4, c[0x0][0x390] ;  /* 0x00007200ff0477ac */ /* 0x000e620008000a00 */
[----:B------:R-:W0:Y:S01]  /*0030*/  S2R R8, SR_TID.Y ;  /* 0x0000000000087919 */ /* 0x000e220000002200 */
[----:B------:R-:W2:Y:S01]  /*0040*/  LDCU.64 UR6, c[0x0][0x358] ;  /* 0x00006b00ff0677ac */ /* 0x000ea20008000a00 */
[----:B------:R-:W3:Y:S01]  /*0050*/  S2R R0, SR_TID.X ;  /* 0x0000000000007919 */ /* 0x000ee20000002100 */
[----:B------:R-:W3:Y:S01]  /*0060*/  S2R R3, SR_CTAID.X ;  /* 0x0000000000037919 */ /* 0x000ee20000002500 */
[----:B0-----:R-:W-:-:S05]  /*0070*/  IMAD R2, R2, 0x8, R8 ;  /* 0x0000000802027824 */ /* 0x001fca00078e0208 */
[----:B-1----:R-:W-:Y:S01]  /*0080*/  ISETP.GE.AND P0, PT, R2, UR5, PT ;  /* 0x0000000502007c0c */ /* 0x002fe2000bf06270 */
[----:B---3--:R-:W-:-:S05]  /*0090*/  IMAD R3, R3, 0x8, R0 ;  /* 0x0000000803037824 */ /* 0x008fca00078e0200 */
[----:B------:R-:W-:-:S13]  /*00a0*/  ISETP.LT.AND P0, PT, R3, UR4, !P0 ;  /* 0x0000000403007c0c */ /* 0x000fda000c701270 */
[----:B------:R-:W0:Y:S01]  /*00b0*/  @P0 LDC.64 R6, c[0x0][0x380] ;  /* 0x0000e000ff060b82 */ /* 0x000e220000000a00 */
[----:B------:R-:W-:-:S04]  /*00c0*/  @P0 IMAD R5, R2, UR4, R3 ;  /* 0x0000000402050c24 */ /* 0x000fc8000f8e0203 */
[----:B0-----:R-:W-:-:S06]  /*00d0*/  @P0 IMAD.WIDE R6, R5, 0x4, R6 ;  /* 0x0000000405060825 */ /* 0x001fcc00078e0206 */
[----:B--2---:R-:W2:Y:S01]  /*00e0*/  @P0 LDG.E R7, desc[UR6][R6.64] ;  /* 0x0000000606070981 */ /* 0x004ea2000c1e1900 */
[----:B------:R-:W-:Y:S01]  /*00f0*/  MOV R5, 0x400 ;  /* 0x0000040000057802 */ /* 0x000fe20000000f00 */
[----:B------:R-:W-:Y:S01]  /*0100*/  BSSY.RECONVERGENT B0, `(.L_x_0) ;  /* 0x000001a000007945 */ /* 0x000fe20003800200 */
[----:B------:R-:W-:Y:S01]  /*0110*/  ISETP.NE.AND P2, PT, R0, RZ, PT ;  /* 0x000000ff0000720c */ /* 0x000fe20003f45270 */
[----:B------:R-:W0:Y:S01]  /*0120*/  S2R R4, SR_CgaCtaId ;  /* 0x0000000000047919 */ /* 0x000e220000008800 */
[----:B------:R-:W-:Y:S02]  /*0130*/  ISETP.NE.AND P1, PT, R8, RZ, PT ;  /* 0x000000ff0800720c */ /* 0x000fe40003f25270 */
[----:B0-----:R-:W-:-:S05]  /*0140*/  LEA R5, R4, R5, 0x18 ;  /* 0x0000000504057211 */ /* 0x001fca00078ec0ff */
[----:B------:R-:W-:-:S04]  /*0150*/  IMAD R9, R8, 0x28, R5 ;  /* 0x0000002808097824 */ /* 0x000fc800078e0205 */
[----:B------:R-:W-:-:S05]  /*0160*/  IMAD R4, R0, 0x4, R9 ;  /* 0x0000000400047824 */ /* 0x000fca00078e0209 */
[----:B--2---:R0:W-:Y:S04]  /*0170*/  @P0 STS [R4+0x2c], R7 ;  /* 0x00002c0704000388 */ /* 0x0041e80000000800 */
[----:B------:R0:W-:Y:S01]  /*0180*/  @!P0 STS [R4+0x2c], RZ ;  /* 0x00002cff04008388 */ /* 0x0001e20000000800 */
[----:B------:R-:W-:Y:S05]  /*0190*/  @P2 BRA `(.L_x_1) ;  /* 0x0000000000402947 */ /* 0x000fea0003800000 */
[----:B------:R-:W1:Y:S01]  /*01a0*/  LDCU.64 UR8, c[0x0][0x380] ;  /* 0x00007000ff0877ac */ /* 0x000e620008000a00 */
[----:B------:R-:W-:Y:S01]  /*01b0*/  IMAD R6, R2, UR4, RZ ;  /* 0x0000000402067c24 */ /* 0x000fe2000f8e02ff */
[----:B0-----:R-:W-:Y:S01]  /*01c0*/  SHF.R.S32.HI R7, RZ, 0x1f, R3 ;  /* 0x0000001fff077819 */ /* 0x001fe20000011403 */
[C---:B------:R-:W-:Y:S01]  /*01d0*/  VIADD R10, R3.reuse, 0x8 ;  /* 0x00000008030a7836 */ /* 0x040fe20000000000 */
[C---:B------:R-:W-:Y:S02]  /*01e0*/  ISETP.GE.AND P3, PT, R3.reuse, 0x1, PT ;  /* 0x000000010300780c */ /* 0x040fe40003f66270 */
[----:B------:R-:W-:Y:S02]  /*01f0*/  IADD3 R8, P4, PT, R3, R6, RZ ;  /* 0x0000000603087210 */ /* 0x000fe40007f9e0ff */
[----:B------:R-:W-:Y:S01]  /*0200*/  ISETP.GE.AND P2, PT, R10, UR4, PT ;  /* 0x000000040a007c0c */ /* 0x000fe2000bf46270 */
[----:B------:R-:W-:Y:S01]  /*0210*/  IMAD.MOV.U32 R10, RZ, RZ, RZ ;  /* 0x000000ffff0a7224 */ /* 0x000fe200078e00ff */
[----:B------:R-:W-:-:S02]  /*0220*/  LEA.HI.X.SX32 R7, R6, R7, 0x1, P4 ;  /* 0x0000000706077211 */ /* 0x000fc400020f0eff */
[----:B-1----:R-:W-:-:S04]  /*0230*/  LEA R6, P4, R8, UR8, 0x2 ;  /* 0x0000000808067c11 */ /* 0x002fc8000f8810ff */
[----:B------:R-:W-:Y:S01]  /*0240*/  LEA.HI.X R7, R8, UR9, R7, 0x2, P4 ;  /* 0x0000000908077c11 */ /* 0x000fe2000a0f1407 */
[----:B------:R-:W-:-:S04]  /*0250*/  HFMA2 R8, -RZ, RZ, 0, 0 ;  /* 0x00000000ff087431 */ /* 0x000fc800000001ff */
[----:B------:R-:W2:Y:S04]  /*0260*/  @!P2 LDG.E R10, desc[UR6][R6.64+0x20] ;  /* 0x00002006060aa981 */ /* 0x000ea8000c1e1900 */
[----:B------:R-:W3:Y:S04]  /*0270*/  @P3 LDG.E R8, desc[UR6][R6.64+-0x4] ;  /* 0xfffffc0606083981 */ /* 0x000ee8000c1e1900 */
[----:B--2---:R1:W-:Y:S04]  /*0280*/  STS [R9+0x4c], R10 ;  /* 0x00004c0a09007388 */ /* 0x0043e80000000800 */
[----:B---3--:R1:W-:Y:S02]  /*0290*/  STS [R9+0x28], R8 ;  /* 0x0000280809007388 */ /* 0x0083e40000000800 */
.L_x_1:
[----:B------:R-:W-:Y:S05]  /*02a0*/  BSYNC.RECONVERGENT B0 ;  /* 0x0000000000007941 */ /* 0x000fea0003800200 */
.L_x_0:
[----:B------:R-:W-:Y:S04]  /*02b0*/  BSSY.RECONVERGENT B0, `(.L_x_2) ;  /* 0x0000013000007945 */ /* 0x000fe80003800200 */
[----:B------:R-:W-:Y:S05]  /*02c0*/  @P1 BRA `(.L_x_3) ;  /* 0x0000000000441947 */ /* 0x000fea0003800000 */
[C---:B------:R-:W-:Y:S01]  /*02d0*/  VIADD R12, R2.reuse, 0x8 ;  /* 0x00000008020c7836 */ /* 0x040fe20000000000 */
[----:B------:R-:W-:-:S04]  /*02e0*/  ISETP.NE.AND P1, PT, R2, RZ, PT ;  /* 0x000000ff0200720c */ /* 0x000fc80003f25270 */
[----:B------:R-:W-:-:S09]  /*02f0*/  ISETP.GE.AND P2, PT, R12, UR5, PT ;  /* 0x000000050c007c0c */ /* 0x000fd2000bf46270 */
[----:B0-----:R-:W0:Y:S01]  /*0300*/  @P1 LDC.64 R6, c[0x0][0x380] ;  /* 0x0000e000ff061b82 */ /* 0x001e220000000a00 */
[----:B-1----:R-:W-:-:S03]  /*0310*/  @P1 VIADD R10, R2, 0xffffffff ;  /* 0xffffffff020a1836 */ /* 0x002fc60000000000 */
[--C-:B------:R-:W-:Y:S02]  /*0320*/  @!P2 IMAD R13, R12, UR4, R3.reuse ;  /* 0x000000040c0dac24 */ /* 0x100fe4000f8e0203 */
[----:B------:R-:W-:Y:S01]  /*0330*/  @P1 IMAD R11, R10, UR4, R3 ;  /* 0x000000040a0b1c24 */ /* 0x000fe2000f8e0203 */
[----:B------:R-:W-:Y:S01]  /*0340*/  MOV R10, RZ ;  /* 0x000000ff000a7202 */ /* 0x000fe20000000f00 */
[----:B------:R-:W1:Y:S01]  /*0350*/  @!P2 LDC.64 R8, c[0x0][0x380] ;  /* 0x0000e000ff08ab82 */ /* 0x000e620000000a00 */
[----:B------:R-:W-:Y:S02]  /*0360*/  IMAD.MOV.U32 R12, RZ, RZ, RZ ;  /* 0x000000ffff0c7224 */ /* 0x000fe400078e00ff */
[----:B0-----:R-:W-:-:S05]  /*0370*/  @P1 IMAD.WIDE R6, R11, 0x4, R6 ;  /* 0x000000040b061825 */ /* 0x001fca00078e0206 */
[----:B------:R-:W2:Y:S01]  /*0380*/  @P1 LDG.E R10, desc[UR6][R6.64] ;  /* 0x00000006060a1981 */ /* 0x000ea2000c1e1900 */
[----:B-1----:R-:W-:-:S05]  /*0390*/  @!P2 IMAD.WIDE R8, R13, 0x4, R8 ;  /* 0x000000040d08a825 */ /* 0x002fca00078e0208 */
[----:B------:R-:W3:Y:S01]  /*03a0*/  @!P2 LDG.E R12, desc[UR6][R8.64] ;  /* 0x00000006080ca981 */ /* 0x000ee2000c1e1900 */
[----:B------:R-:W-:-:S05]  /*03b0*/  IMAD R5, R0, 0x4, R5 ;  /* 0x0000000400057824 */ /* 0x000fca00078e0205 */
[----:B--2---:R2:W-:Y:S04]  /*03c0*/  STS [R5+0x4], R10 ;  /* 0x0000040a05007388 */ /* 0x0045e80000000800 */
[----:B---3--:R2:W-:Y:S02]  /*03d0*/  STS [R5+0x16c], R12 ;  /* 0x00016c0c05007388 */ /* 0x0085e40000000800 */
.L_x_3:
[----:B------:R-:W-:Y:S05]  /*03e0*/  BSYNC.RECONVERGENT B0 ;  /* 0x0000000000007941 */ /* 0x000fea0003800200 */
.L_x_2:
[----:B------:R-:W-:Y:S06]  /*03f0*/  BAR.SYNC.DEFER_BLOCKING 0x0 ;  /* 0x0000000000007b1d */ /* 0x000fec0000010000 */
[----:B------:R-:W-:Y:S05]  /*0400*/  @!P0 EXIT ;  /* 0x000000000000894d */ /* 0x000fea0003800000 */
[----:B------:R-:W3:Y:S01]  /*0410*/  LDS R0, [R4] ;  /* 0x0000000004007984 */ /* 0x000ee20000000800 */
[----:B------:R-:W-:Y:S01]  /*0420*/  HFMA2 R6, -RZ, RZ, 2.53125, 0 ;  /* 0x41100000ff067431 */ /* 0x000fe200000001ff */
[----:B------:R-:W-:Y:S02]  /*0430*/  BSSY.RECONVERGENT B1, `(.L_x_4) ;  /* 0x000001d000017945 */ /* 0x000fe40003800200 */
[----:B--2---:R-:W2:Y:S04]  /*0440*/  LDS R5, [R4+0x4] ;  /* 0x0000040004057984 */ /* 0x004ea80000000800 */
[----:B0-----:R-:W0:Y:S04]  /*0450*/  LDS R7, [R4+0x8] ;  /* 0x0000080004077984 */ /* 0x001e280000000800 */
[----:B-1----:R-:W1:Y:S04]  /*0460*/  LDS R9, [R4+0x28] ;  /* 0x0000280004097984 */ /* 0x002e680000000800 */
[----:B------:R-:W4:Y:S04]  /*0470*/  LDS R11, [R4+0x2c] ;  /* 0x00002c00040b7984 */ /* 0x000f280000000800 */
[----:B------:R-:W5:Y:S04]  /*0480*/  LDS R13, [R4+0x30] ;  /* 0x00003000040d7984 */ /* 0x000f680000000800 */
[----:B------:R-:W5:Y:S04]  /*0490*/  LDS R15, [R4+0x50] ;  /* 0x00005000040f7984 */ /* 0x000f680000000800 */
[----:B------:R-:W5:Y:S04]  /*04a0*/  LDS R17, [R4+0x54] ;  /* 0x0000540004117984 */ /* 0x000f680000000800 */
[----:B------:R0:W5:Y:S01]  /*04b0*/  LDS R19, [R4+0x58] ;  /* 0x0000580004137984 */ /* 0x0001620000000800 */
[----:B---3--:R-:W-:-:S04]  /*04c0*/  FADD R0, RZ, R0 ;  /* 0x00000000ff007221 */ /* 0x008fc80000000000 */
[----:B--2---:R-:W-:Y:S01]  /*04d0*/  FADD R0, R0, R5 ;  /* 0x0000000500007221 */ /* 0x004fe20000000000 */
[----:B------:R-:W-:-:S03]  /*04e0*/  IMAD.MOV.U32 R5, RZ, RZ, 0x3de38e39 ;  /* 0x3de38e39ff057424 */ /* 0x000fc600078e00ff */
[----:B0-----:R-:W-:Y:S01]  /*04f0*/  FADD R0, R0, R7 ;  /* 0x0000000700007221 */ /* 0x001fe20000000000 */
[----:B------:R-:W-:-:S03]  /*0500*/  FFMA R4, R5, -R6, 1 ;  /* 0x3f80000005047423 */ /* 0x000fc60000000806 */
[----:B-1----:R-:W-:Y:S01]  /*0510*/  FADD R0, R0, R9 ;  /* 0x0000000900007221 */ /* 0x002fe20000000000 */
[----:B------:R-:W-:-:S03]  /*0520*/  FFMA R5, R4, R5, 0.11111111193895339966 ;  /* 0x3de38e3904057423 */ /* 0x000fc60000000005 */
[----:B----4-:R-:W-:-:S04]  /*0530*/  FADD R0, R0, R11 ;  /* 0x0000000b00007221 */ /* 0x010fc80000000000 */
[----:B-----5:R-:W-:-:S04]  /*0540*/  FADD R0, R0, R13 ;  /* 0x0000000d00007221 */ /* 0x020fc80000000000 */
[----:B------:R-:W-:-:S04]  /*0550*/  FADD R0, R0, R15 ;  /* 0x0000000f00007221 */ /* 0x000fc80000000000 */
[----:B------:R-:W-:-:S04]  /*0560*/  FADD R0, R0, R17 ;  /* 0x0000001100007221 */ /* 0x000fc80000000000 */
[----:B------:R-:W-:-:S04]  /*0570*/  FADD R0, R0, R19 ;  /* 0x0000001300007221 */ /* 0x000fc80000000000 */
[----:B------:R-:W0:Y:S01]  /*0580*/  FCHK P0, R0, 9 ;  /* 0x4110000000007902 */ /* 0x000e220000000000 */
[----:B------:R-:W-:-:S04]  /*0590*/  FFMA R4, R0, R5, RZ ;  /* 0x0000000500047223 */ /* 0x000fc800000000ff */
[----:B------:R-:W-:-:S04]  /*05a0*/  FFMA R6, R4, -9, R0 ;  /* 0xc110000004067823 */ /* 0x000fc80000000000 */
[----:B------:R-:W-:Y:S01]  /*05b0*/  FFMA R7, R5, R6, R4 ;  /* 0x0000000605077223 */ /* 0x000fe20000000004 */
[----:B0-----:R-:W-:Y:S06]  /*05c0*/  @!P0 BRA `(.L_x_5) ;  /* 0x00000000000c8947 */ /* 0x001fec0003800000 */
[----:B------:R-:W-:-:S07]  /*05d0*/  MOV R4, 0x5f0 ;  /* 0x000005f000047802 */ /* 0x000fce0000000f00 */
[----:B------:R-:W-:Y:S05]  /*05e0*/  CALL.REL.NOINC `($__internal_0_$__cuda_sm3x_div_rn_noftz_f32_slowpath) ;  /* 0x0000000000207944 */ /* 0x000fea0003c00000 */
[----:B------:R-:W-:-:S07]  /*05f0*/  IMAD.MOV.U32 R7, RZ, RZ, R6 ;  /* 0x000000ffff077224 */ /* 0x000fce00078e0006 */
.L_x_5:
[----:B------:R-:W-:Y:S05]  /*0600*/  BSYNC.RECONVERGENT B1 ;  /* 0x0000000000017941 */ /* 0x000fea0003800200 */
.L_x_4:
[----:B------:R-:W0:Y:S01]  /*0610*/  LDC.64 R4, c[0x0][0x388] ;  /* 0x0000e200ff047b82 */ /* 0x000e220000000a00 */
[----:B------:R-:W1:Y:S02]  /*0620*/  LDCU UR4, c[0x0][0x390] ;  /* 0x00007200ff0477ac */ /* 0x000e640008000800 */
[----:B-1----:R-:W-:-:S04]  /*0630*/  IMAD R3, R2, UR4, R3 ;  /* 0x0000000402037c24 */ /* 0x002fc8000f8e0203 */
[----:B0-----:R-:W-:-:S05]  /*0640*/  IMAD.WIDE R2, R3, 0x4, R4 ;  /* 0x0000000403027825 */ /* 0x001fca00078e0204 */
[----:B------:R-:W-:Y:S01]  /*0650*/  STG.E desc[UR6][R2.64], R7 ;  /* 0x0000000702007986 */ /* 0x000fe2000c101906 */
[----:B------:R-:W-:Y:S05]  /*0660*/  EXIT ;  /* 0x000000000000794d */ /* 0x000fea0003800000 */
        .weak           $__internal_0_$__cuda_sm3x_div_rn_noftz_f32_slowpath
        .type           $__internal_0_$__cuda_sm3x_div_rn_noftz_f32_slowpath,@function
        .size           $__internal_0_$__cuda_sm3x_div_rn_noftz_f32_slowpath,(.L_x_19 - $__internal_0_$__cuda_sm3x_div_rn_noftz_f32_slowpath)
$__internal_0_$__cuda_sm3x_div_rn_noftz_f32_slowpath:
[--C-:B------:R-:W-:Y:S01]  /*0670*/  SHF.R.U32.HI R5, RZ, 0x17, R0.reuse ;  /* 0x00000017ff057819 */ /* 0x100fe20000011600 */
[----:B------:R-:W-:Y:S04]  /*0680*/  BSSY.RECONVERGENT B0, `(.L_x_6) ;  /* 0x000005c000007945 */ /* 0x000fe80003800200 */
[----:B------:R-:W-:Y:S01]  /*0690*/  BSSY.RELIABLE B2, `(.L_x_7) ;  /* 0x000001a000027945 */ /* 0x000fe20003800100 */
[----:B------:R-:W-:Y:S01]  /*06a0*/  IMAD.MOV.U32 R6, RZ, RZ, R0 ;  /* 0x000000ffff067224 */ /* 0x000fe200078e0000 */
[----:B------:R-:W-:-:S05]  /*06b0*/  LOP3.LUT R5, R5, 0xff, RZ, 0xc0, !PT ;  /* 0x000000ff05057812 */ /* 0x000fca00078ec0ff */
[----:B------:R-:W-:-:S05]  /*06c0*/  VIADD R8, R5, 0xffffffff ;  /* 0xffffffff05087836 */ /* 0x000fca0000000000 */
[----:B------:R-:W-:-:S13]  /*06d0*/  ISETP.GT.U32.OR P0, PT, R8, 0xfd, !PT ;  /* 0x000000fd0800780c */ /* 0x000fda0007f04470 */
[----:B------:R-:W-:Y:S01]  /*06e0*/  @!P0 MOV R7, RZ ;  /* 0x000000ff00078202 */ /* 0x000fe20000000f00 */
[----:B------:R-:W-:Y:S06]  /*06f0*/  @!P0 BRA `(.L_x_8) ;  /* 0x00000000004c8947 */ /* 0x000fec0003800000 */
[----:B------:R-:W-:-:S13]  /*0700*/  FSETP.GTU.FTZ.AND P0, PT, |R0|, +INF , PT ;  /* 0x7f8000000000780b */ /* 0x000fda0003f1c200 */
[----:B------:R-:W-:Y:S05]  /*0710*/  @P0 BREAK.RELIABLE B2 ;  /* 0x0000000000020942 */ /* 0x000fea0003800100 */
[----:B------:R-:W-:Y:S05]  /*0720*/  @P0 BRA `(.L_x_9) ;  /* 0x0000000400400947 */ /* 0x000fea0003800000 */
[----:B------:R-:W-:-:S05]  /*0730*/  IMAD.MOV.U32 R7, RZ, RZ, 0x41100000 ;  /* 0x41100000ff077424 */ /* 0x000fca00078e00ff */
[----:B------:R-:W-:-:S13]  /*0740*/  LOP3.LUT P0, RZ, R7, 0x7fffffff, R6, 0xc8, !PT ;  /* 0x7fffffff07ff7812 */ /* 0x000fda000780c806 */
[----:B------:R-:W-:Y:S05]  /*0750*/  @!P0 BREAK.RELIABLE B2 ;  /* 0x0000000000028942 */ /* 0x000fea0003800100 */
[----:B------:R-:W-:Y:S05]  /*0760*/  @!P0 BRA `(.L_x_10) ;  /* 0x0000000400288947 */ /* 0x000fea0003800000 */
[----:B------:R-:W-:-:S13]  /*0770*/  LOP3.LUT P0, RZ, R6, 0x7fffffff, RZ, 0xc0, !PT ;  /* 0x7fffffff06ff7812 */ /* 0x000fda000780c0ff */
[----:B------:R-:W-:Y:S05]  /*0780*/  @!P0 BREAK.RELIABLE B2 ;  /* 0x0000000000028942 */ /* 0x000fea0003800100 */
[----:B------:R-:W-:Y:S05]  /*0790*/  @!P0 BRA `(.L_x_11) ;  /* 0x0000000400148947 */ /* 0x000fea0003800000 */
[----:B------:R-:W-:Y:S02]  /*07a0*/  FSETP.NEU.FTZ.AND P0, PT, |R0|, +INF , PT ;  /* 0x7f8000000000780b */ /* 0x000fe40003f1d200 */
[----:B------:R-:W-:-:S04]  /*07b0*/  LOP3.LUT P1, RZ, R7, 0x7fffffff, RZ, 0xc0, !PT ;  /* 0x7fffffff07ff7812 */ /* 0x000fc8000782c0ff */
[----:B------:R-:W-:-:S13]  /*07c0*/  PLOP3.LUT P0, PT, P0, P1, PT, 0x2f, 0xf2 ;  /* 0x0000000000f2781c */ /* 0x000fda0000702577 */
[----:B------:R-:W-:Y:S05]  /*07d0*/  @P0 BREAK.RELIABLE B2 ;  /* 0x0000000000020942 */ /* 0x000fea0003800100 */
[----:B------:R-:W-:Y:S05]  /*07e0*/  @P0 BRA `(.L_x_12) ;  /* 0x0000000000f40947 */ /* 0x000fea0003800000 */
[----:B------:R-:W-:-:S13]  /*07f0*/  ISETP.GE.AND P0, PT, R8, RZ, PT ;  /* 0x000000ff0800720c */ /* 0x000fda0003f06270 */
[----:B------:R-:W-:Y:S02]  /*0800*/  @P0 IMAD.MOV.U32 R7, RZ, RZ, RZ ;  /* 0x000000ffff070224 */ /* 0x000fe400078e00ff */
[----:B------:R-:W-:Y:S01]  /*0810*/  @!P0 FFMA R6, R0, 1.84467440737095516160e+19, RZ ;  /* 0x5f80000000068823 */ /* 0x000fe200000000ff */
[----:B------:R-:W-:-:S07]  /*0820*/  @!P0 IMAD.MOV.U32 R7, RZ, RZ, -0x40 ;  /* 0xffffffc0ff078424 */ /* 0x000fce00078e00ff */
.L_x_8:
[----:B------:R-:W-:Y:S05]  /*0830*/  BSYNC.RELIABLE B2 ;  /* 0x0000000000027941 */ /* 0x000fea0003800100 */
.L_x_7:
[----:B------:R-:W-:Y:S01]  /*0840*/  UMOV UR4, 0x41100000 ;  /* 0x4110000000047882 */ /* 0x000fe20000000000 */
[----:B------:R-:W-:Y:S01]  /*0850*/  IADD3 R5, PT, PT, R5, -0x7f, RZ ;  /* 0xffffff8105057810 */ /* 0x000fe20007ffe0ff */
[----:B------:R-:W-:Y:S01]  /*0860*/  UIADD3 UR4, UPT, UPT, UR4, -0x1800000, URZ ;  /* 0xfe80000004047890 */ /* 0x000fe2000fffe0ff */
[----:B------:R-:W-:Y:S02]  /*0870*/  BSSY.RECONVERGENT B2, `(.L_x_13) ;  /* 0x0000033000027945 */ /* 0x000fe40003800200 */
[----:B------:R-:W-:Y:S01]  /*0880*/  IADD3 R7, PT, PT, R7, -0x3, R5 ;  /* 0xfffffffd07077810 */ /* 0x000fe20007ffe005 */
[----:B------:R-:W-:Y:S02]  /*0890*/  IMAD R0, R5, -0x800000, R6 ;  /* 0xff80000005007824 */ /* 0x000fe400078e0206 */
[----:B------:R-:W-:-:S03]  /*08a0*/  FADD.FTZ R9, -RZ, -UR4 ;  /* 0x80000004ff097e21 */ /* 0x000fc60008010100 */
[----:B------:R-:W0:Y:S02]  /*08b0*/  MUFU.RCP R8, UR4 ;  /* 0x0000000400087d08 */ /* 0x000e240008001000 */
[----:B0-----:R-:W-:-:S04]  /*08c0*/  FFMA R11, R8, R9, 1 ;  /* 0x3f800000080b7423 */ /* 0x001fc80000000009 */
[----:B------:R-:W-:-:S04]  /*08d0*/  FFMA R11, R8, R11, R8 ;  /* 0x0000000b080b7223 */ /* 0x000fc80000000008 */
[----:B------:R-:W-:-:S04]  /*08e0*/  FFMA R6, R0, R11, RZ ;  /* 0x0000000b00067223 */ /* 0x000fc800000000ff */
[----:B------:R-:W-:-:S04]  /*08f0*/  FFMA R8, R9, R6, R0 ;  /* 0x0000000609087223 */ /* 0x000fc80000000000 */
[----:B------:R-:W-:-:S04]  /*0900*/  FFMA R8, R11, R8, R6 ;  /* 0x000000080b087223 */ /* 0x000fc80000000006 */
[----:B------:R-:W-:-:S04]  /*0910*/  FFMA R9, R9, R8, R0 ;  /* 0x0000000809097223 */ /* 0x000fc80000000000 */
[----:B------:R-:W-:-:S05]  /*0920*/  FFMA R6, R11, R9, R8 ;  /* 0x000000090b067223 */ /* 0x000fca0000000008 */
[----:B------:R-:W-:-:S04]  /*0930*/  SHF.R.U32.HI R0, RZ, 0x17, R6 ;  /* 0x00000017ff007819 */ /* 0x000fc80000011606 */
[----:B------:R-:W-:-:S05]  /*0940*/  LOP3.LUT R0, R0, 0xff, RZ, 0xc0, !PT ;  /* 0x000000ff00007812 */ /* 0x000fca00078ec0ff */
[----:B------:R-:W-:-:S04]  /*0950*/  IMAD.IADD R10, R0, 0x1, R7 ;  /* 0x00000001000a7824 */ /* 0x000fc800078e0207 */
[----:B------:R-:W-:-:S05]  /*0960*/  VIADD R0, R10, 0xffffffff ;  /* 0xffffffff0a007836 */ /* 0x000fca0000000000 */
[----:B------:R-:W-:-:S13]  /*0970*/  ISETP.GE.U32.AND P0, PT, R0, 0xfe, PT ;  /* 0x000000fe0000780c */ /* 0x000fda0003f06070 */
[----:B------:R-:W-:Y:S05]  /*0980*/  @!P0 BRA `(.L_x_14) ;  /* 0x0000000000808947 */ /* 0x000fea0003800000 */
[----:B------:R-:W-:-:S13]  /*0990*/  ISETP.GT.AND P0, PT, R10, 0xfe, PT ;  /* 0x000000fe0a00780c */ /* 0x000fda0003f04270 */
[----:B------:R-:W-:Y:S05]  /*09a0*/  @P0 BRA `(.L_x_15) ;  /* 0x00000000006c0947 */ /* 0x000fea0003800000 */
[----:B------:R-:W-:-:S13]  /*09b0*/  ISETP.GE.AND P0, PT, R10, 0x1, PT ;  /* 0x000000010a00780c */ /* 0x000fda0003f06270 */
[----:B------:R-:W-:Y:S05]  /*09c0*/  @P0 BRA `(.L_x_16) ;  /* 0x0000000000740947 */ /* 0x000fea0003800000 */
[----:B------:R-:W-:Y:S02]  /*09d0*/  ISETP.GE.AND P0, PT, R10, -0x18, PT ;  /* 0xffffffe80a00780c */ /* 0x000fe40003f06270 */
[----:B------:R-:W-:-:S11]  /*09e0*/  LOP3.LUT R6, R6, 0x80000000, RZ, 0xc0, !PT ;  /* 0x8000000006067812 */ /* 0x000fd600078ec0ff */
[----:B------:R-:W-:Y:S05]  /*09f0*/  @!P0 BRA `(.L_x_16) ;  /* 0x0000000000688947 */ /* 0x000fea0003800000 */
[CC--:B------:R-:W-:Y:S01]  /*0a00*/  FFMA.RZ R0, R11.reuse, R9.reuse, R8 ;  /* 0x000000090b007223 */ /* 0x0c0fe2000000c008 */
[----:B------:R-:W-:Y:S01]  /*0a10*/  IMAD.MOV R7, RZ, RZ, -R10 ;  /* 0x000000ffff077224 */ /* 0x000fe200078e0a0a */
[C---:B------:R-:W-:Y:S02]  /*0a20*/  ISETP.NE.AND P2, PT, R10.reuse, RZ, PT ;  /* 0x000000ff0a00720c */ /* 0x040fe40003f45270 */
[----:B------:R-:W-:Y:S02]  /*0a30*/  ISETP.NE.AND P1, PT, R10, RZ, PT ;  /* 0x000000ff0a00720c */ /* 0x000fe40003f25270 */
[----:B------:R-:W-:Y:S01]  /*0a40*/  LOP3.LUT R5, R0, 0x7fffff, RZ, 0xc0, !PT ;  /* 0x007fffff00057812 */ /* 0x000fe200078ec0ff */
[CCC-:B------:R-:W-:Y:S01]  /*0a50*/  FFMA.RP R0, R11.reuse, R9.reuse, R8.reuse ;  /* 0x000000090b007223 */ /* 0x1c0fe20000008008 */
[----:B------:R-:W-:Y:S01]  /*0a60*/  FFMA.RM R11, R11, R9, R8 ;  /* 0x000000090b0b7223 */ /* 0x000fe20000004008 */
[----:B------:R-:W-:Y:S02]  /*0a70*/  IADD3 R8, PT, PT, R10, 0x20, RZ ;  /* 0x000000200a087810 */ /* 0x000fe40007ffe0ff */
[----:B------:R-:W-:-:S02]  /*0a80*/  LOP3.LUT R5, R5, 0x800000, RZ, 0xfc, !PT ;  /* 0x0080000005057812 */ /* 0x000fc400078efcff */
[----:B------:R-:W-:Y:S02]  /*0a90*/  FSETP.NEU.FTZ.AND P0, PT, R0, R11, PT ;  /* 0x0000000b0000720b */ /* 0x000fe40003f1d000 */
[----:B------:R-:W-:Y:S02]  /*0aa0*/  SHF.L.U32 R8, R5, R8, RZ ;  /* 0x0000000805087219 */ /* 0x000fe400000006ff */
[----:B------:R-:W-:Y:S02]  /*0ab0*/  SEL R0, R7, RZ, P2 ;  /* 0x000000ff07007207 */ /* 0x000fe40001000000 */
[----:B------:R-:W-:Y:S02]  /*0ac0*/  ISETP.NE.AND P1, PT, R8, RZ, P1 ;  /* 0x000000ff0800720c */ /* 0x000fe40000f25270 */
[----:B------:R-:W-:Y:S02]  /*0ad0*/  SHF.R.U32.HI R0, RZ, R0, R5 ;  /* 0x00000000ff007219 */ /* 0x000fe40000011605 */
[----:B------:R-:W-:-:S02]  /*0ae0*/  PLOP3.LUT P0, PT, P0, P1, PT, 0xf8, 0x8f ;  /* 0x00000000008f781c */ /* 0x000fc40000703f70 */
[----:B------:R-:W-:Y:S02]  /*0af0*/  SHF.R.U32.HI R8, RZ, 0x1, R0 ;  /* 0x00000001ff087819 */ /* 0x000fe40000011600 */
[----:B------:R-:W-:-:S04]  /*0b00*/  SEL R5, RZ, 0x1, !P0 ;  /* 0x00000001ff057807 */ /* 0x000fc80004000000 */
[----:B------:R-:W-:-:S04]  /*0b10*/  LOP3.LUT R5, R5, 0x1, R8, 0xf8, !PT ;  /* 0x0000000105057812 */ /* 0x000fc800078ef808 */
[----:B------:R-:W-:-:S05]  /*0b20*/  LOP3.LUT R5, R5, R0, RZ, 0xc0, !PT ;  /* 0x0000000005057212 */ /* 0x000fca00078ec0ff */
[----:B------:R-:W-:-:S05]  /*0b30*/  IMAD.IADD R5, R8, 0x1, R5 ;  /* 0x0000000108057824 */ /* 0x000fca00078e0205 */
[----:B------:R-:W-:Y:S01]  /*0b40*/  LOP3.LUT R6, R5, R6, RZ, 0xfc, !PT ;  /* 0x0000000605067212 */ /* 0x000fe200078efcff */
[----:B------:R-:W-:Y:S06]  /*0b50*/  BRA `(.L_x_16) ;  /* 0x0000000000107947 */ /* 0x000fec0003800000 */
.L_x_15:
[----:B------:R-:W-:-:S04]  /*0b60*/  LOP3.LUT R6, R6, 0x80000000, RZ, 0xc0, !PT ;  /* 0x8000000006067812 */ /* 0x000fc800078ec0ff */
[----:B------:R-:W-:Y:S01]  /*0b70*/  LOP3.LUT R6, R6, 0x7f800000, RZ, 0xfc, !PT ;  /* 0x7f80000006067812 */ /* 0x000fe200078efcff */
[----:B------:R-:W-:Y:S06]  /*0b80*/  BRA `(.L_x_16) ;  /* 0x0000000000047947 */ /* 0x000fec0003800000 */
.L_x_14:
[----:B------:R-:W-:-:S07]  /*0b90*/  LEA R6, R7, R6, 0x17 ;  /* 0x0000000607067211 */ /* 0x000fce00078eb8ff */
.L_x_16:
[----:B------:R-:W-:Y:S05]  /*0ba0*/  BSYNC.RECONVERGENT B2 ;  /* 0x0000000000027941 */ /* 0x000fea0003800200 */
.L_x_13:
[----:B------:R-:W-:Y:S05]  /*0bb0*/  BRA `(.L_x_17) ;  /* 0x0000000000207947 */ /* 0x000fea0003800000 */
.L_x_12:
[----:B------:R-:W-:-:S04]  /*0bc0*/  LOP3.LUT R6, R7, 0x80000000, R6, 0x48, !PT ;  /* 0x8000000007067812 */ /* 0x000fc800078e4806 */
[----:B------:R-:W-:Y:S01]  /*0bd0*/  LOP3.LUT R6, R6, 0x7f800000, RZ, 0xfc, !PT ;  /* 0x7f80000006067812 */ /* 0x000fe200078efcff */
[----:B------:R-:W-:Y:S06]  /*0be0*/  BRA `(.L_x_17) ;  /* 0x0000000000147947 */ /* 0x000fec0003800000 */
.L_x_11:
[----:B------:R-:W-:Y:S01]  /*0bf0*/  LOP3.LUT R6, R7, 0x80000000, R6, 0x48, !PT ;  /* 0x8000000007067812 */ /* 0x000fe200078e4806 */
[----:B------:R-:W-:Y:S06]  /*0c00*/  BRA `(.L_x_17) ;  /* 0x00000000000c7947 */ /* 0x000fec0003800000 */
.L_x_10:
[----:B------:R-:W0:Y:S01]  /*0c10*/  MUFU.RSQ R6, -QNAN ;  /* 0xffc0000000067908 */ /* 0x000e220000001400 */
[----:B------:R-:W-:Y:S05]  /*0c20*/  BRA `(.L_x_17) ;  /* 0x0000000000047947 */ /* 0x000fea0003800000 */
.L_x_9:
[----:B------:R-:W-:-:S07]  /*0c30*/  FADD.FTZ R6, R0, 9 ;  /* 0x4110000000067421 */ /* 0x000fce0000010000 */
.L_x_17:
[----:B------:R-:W-:Y:S05]  /*0c40*/  BSYNC.RECONVERGENT B0 ;  /* 0x0000000000007941 */ /* 0x000fea0003800200 */
.L_x_6:
[----:B------:R-:W-:-:S04]  /*0c50*/  IMAD.MOV.U32 R5, RZ, RZ, 0x0 ;  /* 0x00000000ff057424 */ /* 0x000fc800078e00ff */
[----:B0-----:R-:W-:Y:S05]  /*0c60*/  RET.REL.NODEC R4 `(_Z16stencil2D_sharedPKfPfii) ;  /* 0xfffffff004e47950 */ /* 0x001fea0003c3ffff */
.L_x_18:
[----:B------:R-:W-:-:S00]  /*0c70*/  BRA `(.L_x_18) ;  /* 0xfffffffc00fc7947 */ /* 0x000fc0000383ffff */
[----:B------:R-:W-:-:S00]  /*0c80*/  NOP ;  /* 0x0000000000007918 */ /* 0x000fc00000000000 */
[----:B------:R-:W-:-:S00]  /*0c90*/  NOP ;  /* 0x0000000000007918 */ /* 0x000fc00000000000 */
[----:B------:R-:W-:-:S00]  /*0ca0*/  NOP ;  /* 0x0000000000007918 */ /* 0x000fc00000000000 */
[----:B------:R-:W-:-:S00]  /*0cb0*/  NOP ;  /* 0x0000000000007918 */ /* 0x000fc00000000000 */
[----:B------:R-:W-:-:S00]  /*0cc0*/  NOP ;  /* 0x0000000000007918 */ /* 0x000fc00000000000 */
[----:B------:R-:W-:-:S00]  /*0cd0*/  NOP ;  /* 0x0000000000007918 */ /* 0x000fc00000000000 */
[----:B------:R-:W-:-:S00]  /*0ce0*/  NOP ;  /* 0x0000000000007918 */ /* 0x000fc00000000000 */
[----:B------:R-:W-:-:S00]  /*0cf0*/  NOP ;  /* 0x0000000000007918 */ /* 0x000fc00000000000 */
.L_x_19:


//--------------------- .nv.shared._Z16stencil2D_sharedPKfPfii --------------------------
	.section	.nv.shared._Z16stencil2D_sharedPKfPfii,"aw",@nobits
	.sectionflags	@""
	.align	4
.nv.shared._Z16stencil2D_sharedPKfPfii:
	.zero		1424


//--------------------- .nv.shared.reserved.0     --------------------------
	.section	.nv.shared.reserved.0,"aw",@nobits
	.weak		__nv_reservedSMEM_offset_0_alias
	.size		__nv_reservedSMEM_offset_0_alias, 0, 64
	.other		__nv_reservedSMEM_offset_0_alias,@"STO_CUDA_RESERVED_SHARED STV_DEFAULT"
__nv_reservedSMEM_offset_0_alias:
	.zero		0
	.zero		64


//--------------------- .nv.constant0._Z16stencil2D_sharedPKfPfii --------------------------
	.section	.nv.constant0._Z16stencil2D_sharedPKfPfii,"a",@progbits
	.sectionflags	@""
	.align	4
.nv.constant0._Z16stencil2D_sharedPKfPfii:
	.zero		920


//--------------------- SYMBOLS --------------------------

	.type		.nv.reservedSmem.offset0,@object
	.size		.nv.reservedSmem.offset0,0x4
	.type		.nv.reservedSmem.cap,@object
	.size		.nv.reservedSmem.cap,0x4
